	.headerflags	@"EF_CUDA_TEXMODE_UNIFIED EF_CUDA_64BIT_ADDRESS EF_CUDA_ACCELERATORS EF_CUDA_SM90 EF_CUDA_VIRTUAL_SM(EF_CUDA_SM90)"
	.elftype	@"ET_EXEC"


//--------------------- .nv.info                  --------------------------
	.section	.nv.info,"",@"SHT_CUDA_INFO"
	.align	4


	//----- nvinfo : EIATTR_REGCOUNT
	.align		4
        /*0000*/ 	.byte	0x04, 0x2f
        /*0002*/ 	.short	(.L_3 - .L_2)
	.align		4
.L_2:
        /*0004*/ 	.word	index@(triton_poi_fused__native_batch_norm_legit_no_training_relu_8)
        /*0008*/ 	.word	0x00000020


	//----- nvinfo : EIATTR_MIN_STACK_SIZE
	.align		4
.L_3:
        /*000c*/ 	.byte	0x04, 0x12
        /*000e*/ 	.short	(.L_5 - .L_4)
	.align		4
.L_4:
        /*0010*/ 	.word	index@(triton_poi_fused__native_batch_norm_legit_no_training_relu_8)
        /*0014*/ 	.word	0x00000000


	//----- nvinfo : EIATTR_FRAME_SIZE
	.align		4
.L_5:
        /*0018*/ 	.byte	0x04, 0x11
        /*001a*/ 	.short	(.L_7 - .L_6)
	.align		4
.L_6:
        /*001c*/ 	.word	index@(triton_poi_fused__native_batch_norm_legit_no_training_relu_8)
        /*0020*/ 	.word	0x00000000


	//----- nvinfo : EIATTR_MIN_STACK_SIZE
	.align		4
.L_7:
        /*0024*/ 	.byte	0x04, 0x12
        /*0026*/ 	.short	(.L_9 - .L_8)
	.align		4
.L_8:
        /*0028*/ 	.word	index@(triton_poi_fused__native_batch_norm_legit_no_training_relu_8)
        /*002c*/ 	.word	0x00000000
.L_9:


//--------------------- .nv.info.triton_poi_fused__native_batch_norm_legit_no_training_relu_8 --------------------------
	.section	.nv.info.triton_poi_fused__native_batch_norm_legit_no_training_relu_8,"",@"SHT_CUDA_INFO"
	.sectionflags	@""
	.align	4


	//----- nvinfo : EIATTR_CUDA_API_VERSION
	.align		4
        /*0000*/ 	.byte	0x04, 0x37
        /*0002*/ 	.short	(.L_11 - .L_10)
.L_10:
        /*0004*/ 	.word	0x0000007c


	//----- nvinfo : EIATTR_KPARAM_INFO
	.align		4
.L_11:
        /*0008*/ 	.byte	0x04, 0x17
        /*000a*/ 	.short	(.L_13 - .L_12)
.L_12:
        /*000c*/ 	.word	0x00000000
        /*0010*/ 	.short	0x0007
        /*0012*/ 	.short	0x0034
        /*0014*/ 	.byte	0x00, 0xf0, 0x11, 0x00


	//----- nvinfo : EIATTR_KPARAM_INFO
	.align		4
.L_13:
        /*0018*/ 	.byte	0x04, 0x17
        /*001a*/ 	.short	(.L_15 - .L_14)
.L_14:
        /*001c*/ 	.word	0x00000000
        /*0020*/ 	.short	0x0006
        /*0022*/ 	.short	0x0030
        /*0024*/ 	.byte	0x00, 0xf0, 0x11, 0x00


	//----- nvinfo : EIATTR_KPARAM_INFO
	.align		4
.L_15:
        /*0028*/ 	.byte	0x04, 0x17
        /*002a*/ 	.short	(.L_17 - .L_16)
.L_16:
        /*002c*/ 	.word	0x00000000
        /*0030*/ 	.short	0x0005
        /*0032*/ 	.short	0x0028
        /*0034*/ 	.byte	0x00, 0xf4, 0x21, 0x00


	//----- nvinfo : EIATTR_KPARAM_INFO
	.align		4
.L_17:
        /*0038*/ 	.byte	0x04, 0x17
        /*003a*/ 	.short	(.L_19 - .L_18)
.L_18:
        /*003c*/ 	.word	0x00000000
        /*0040*/ 	.short	0x0004
        /*0042*/ 	.short	0x0020
        /*0044*/ 	.byte	0x00, 0xf4, 0x21, 0x00


	//----- nvinfo : EIATTR_KPARAM_INFO
	.align		4
.L_19:
        /*0048*/ 	.byte	0x04, 0x17
        /*004a*/ 	.short	(.L_21 - .L_20)
.L_20:
        /*004c*/ 	.word	0x00000000
        /*0050*/ 	.short	0x0003
        /*0052*/ 	.short	0x0018
        /*0054*/ 	.byte	0x00, 0xf4, 0x21, 0x00


	//----- nvinfo : EIATTR_KPARAM_INFO
	.align		4
.L_21:
        /*0058*/ 	.byte	0x04, 0x17
        /*005a*/ 	.short	(.L_23 - .L_22)
.L_22:
        /*005c*/ 	.word	0x00000000
        /*0060*/ 	.short	0x0002
        /*0062*/ 	.short	0x0010
        /*0064*/ 	.byte	0x00, 0xf4, 0x21, 0x00


	//----- nvinfo : EIATTR_KPARAM_INFO
	.align		4
.L_23:
        /*0068*/ 	.byte	0x04, 0x17
        /*006a*/ 	.short	(.L_25 - .L_24)
.L_24:
        /*006c*/ 	.word	0x00000000
        /*0070*/ 	.short	0x0001
        /*0072*/ 	.short	0x0008
        /*0074*/ 	.byte	0x00, 0xf4, 0x21, 0x00


	//----- nvinfo : EIATTR_KPARAM_INFO
	.align		4
.L_25:
        /*0078*/ 	.byte	0x04, 0x17
        /*007a*/ 	.short	(.L_27 - .L_26)
.L_26:
        /*007c*/ 	.word	0x00000000
        /*0080*/ 	.short	0x0000
        /*0082*/ 	.short	0x0000
        /*0084*/ 	.byte	0x00, 0xf4, 0x21, 0x00


	//----- nvinfo : EIATTR_SPARSE_MMA_MASK
	.align		4
.L_27:
        /*0088*/ 	.byte	0x03, 0x50
        /*008a*/ 	.short	0x0000


	//----- nvinfo : EIATTR_MAXREG_COUNT
	.align		4
        /*008c*/ 	.byte	0x03, 0x1b
        /*008e*/ 	.short	0x00ff


	//----- nvinfo : EIATTR_EXIT_INSTR_OFFSETS
	.align		4
        /*0090*/ 	.byte	0x04, 0x1c
        /*0092*/ 	.short	(.L_29 - .L_28)


	//   ....[0]....
.L_28:
        /*0094*/ 	.word	0x00000ed0


	//   ....[1]....
        /*0098*/ 	.word	0x00000f30


	//----- nvinfo : EIATTR_REQNTID
	.align		4
.L_29:
        /*009c*/ 	.byte	0x04, 0x10
        /*009e*/ 	.short	(.L_31 - .L_30)
.L_30:
        /*00a0*/ 	.word	0x00000080
        /*00a4*/ 	.word	0x00000001
        /*00a8*/ 	.word	0x00000001


	//----- nvinfo : EIATTR_CBANK_PARAM_SIZE
	.align		4
.L_31:
        /*00ac*/ 	.byte	0x03, 0x19
        /*00ae*/ 	.short	0x0038


	//----- nvinfo : EIATTR_PARAM_CBANK
	.align		4
        /*00b0*/ 	.byte	0x04, 0x0a
        /*00b2*/ 	.short	(.L_33 - .L_32)
	.align		4
.L_32:
        /*00b4*/ 	.word	index@(.nv.constant0.triton_poi_fused__native_batch_norm_legit_no_training_relu_8)
        /*00b8*/ 	.short	0x0210
        /*00ba*/ 	.short	0x0038


	//----- nvinfo : EIATTR_SW_WAR
	.align		4
.L_33:
        /*00bc*/ 	.byte	0x04, 0x36
        /*00be*/ 	.short	(.L_35 - .L_34)
.L_34:
        /*00c0*/ 	.word	0x00000008
.L_35:


//--------------------- .nv.callgraph             --------------------------
	.section	.nv.callgraph,"",@"SHT_CUDA_CALLGRAPH"
	.align	4
	.sectionentsize	8
	.align		4
        /*0000*/ 	.word	0x00000000
	.align		4
        /*0004*/ 	.word	0xffffffff
	.align		4
        /*0008*/ 	.word	0x00000000
	.align		4
        /*000c*/ 	.word	0xfffffffe
	.align		4
        /*0010*/ 	.word	0x00000000
	.align		4
        /*0014*/ 	.word	0xfffffffd
	.align		4
        /*0018*/ 	.word	0x00000000
	.align		4
        /*001c*/ 	.word	0xfffffffc


//--------------------- .nv.constant4             --------------------------
	.section	.nv.constant4,"a",@progbits
	.align	8
	.align		8
.nv.constant4:
        /*0000*/ 	.dword	_$_str
	.align		8
        /*0008*/ 	.dword	_$_str_$_2


//--------------------- .text.triton_poi_fused__native_batch_norm_legit_no_training_relu_8 --------------------------
	.section	.text.triton_poi_fused__native_batch_norm_legit_no_training_relu_8,"ax",@progbits
	.sectionflags	@"SHF_BARRIERS=1"
	.align	128
        .global         triton_poi_fused__native_batch_norm_legit_no_training_relu_8
        .type           triton_poi_fused__native_batch_norm_legit_no_training_relu_8,@function
        .size           triton_poi_fused__native_batch_norm_legit_no_training_relu_8,(.L_x_1 - triton_poi_fused__native_batch_norm_legit_no_training_relu_8)
        .other          triton_poi_fused__native_batch_norm_legit_no_training_relu_8,@"STO_CUDA_ENTRY STV_DEFAULT"
triton_poi_fused__native_batch_norm_legit_no_training_relu_8:
.text.triton_poi_fused__native_batch_norm_legit_no_training_relu_8:
[----:B------:R-:W0:Y:S01]  /*0000*/  LDC R1, c[0x0][0x28] ;  /* 0x00000a00ff017b82 */ /* 0x000e220000000800 */
[----:B------:R-:W1:Y:S07]  /*0010*/  S2R R3, SR_TID.X ;  /* 0x0000000000037919 */ /* 0x000e6e0000002100 */
[----:B------:R-:W2:Y:S01]  /*0020*/  S2UR UR8, SR_CTAID.X ;  /* 0x00000000000879c3 */ /* 0x000ea20000002500 */
[----:B------:R-:W-:Y:S01]  /*0030*/  ULDC.64 UR6, c[0x0][0x208] ;  /* 0x0000820000067ab9 */ /* 0x000fe20000000a00 */
[----:B------:R-:W-:Y:S01]  /*0040*/  CS2R R16, SRZ ;  /* 0x0000000000107805 */ /* 0x000fe2000001ff00 */
[----:B------:R-:W3:Y:S01]  /*0050*/  S2R R6, SR_CTAID.Y ;  /* 0x0000000000067919 */ /* 0x000ee20000002600 */
[----:B------:R-:W-:-:S04]  /*0060*/  CS2R R18, SRZ ;  /* 0x0000000000127805 */ /* 0x000fc8000001ff00 */
[----:B------:R-:W4:Y:S08]  /*0070*/  LDC.64 R20, c[0x0][0x228] ;  /* 0x00008a00ff147b82 */ /* 0x000f300000000a00 */
[----:B------:R-:W5:Y:S01]  /*0080*/  LDC.64 R22, c[0x0][0x230] ;  /* 0x00008c00ff167b82 */ /* 0x000f620000000a00 */
[----:B--2---:R-:W-:-:S06]  /*0090*/  UISETP.GE.AND UP0, UPT, UR8, 0x3c1, UPT ;  /* 0x000003c10800788c */ /* 0x004fcc000bf06270 */
[----:B------:R-:W-:Y:S01]  /*00a0*/  PLOP3.LUT P0, PT, PT, PT, UP0, 0x80, 0x0 ;  /* 0x000000000000781c */ /* 0x000fe20003f0f008 */
[----:B-1----:R-:W-:Y:S01]  /*00b0*/  IMAD.SHL.U32 R2, R3, 0x4, RZ ;  /* 0x0000000403027824 */ /* 0x002fe200078e00ff */
[----:B------:R-:W-:Y:S01]  /*00c0*/  PLOP3.LUT P1, PT, PT, PT, UP0, 0x80, 0x0 ;  /* 0x000000000000781c */ /* 0x000fe20003f2f008 */
[----:B---3--:R-:W-:-:S03]  /*00d0*/  IMAD.SHL.U32 R0, R6, 0x400, RZ ;  /* 0x0000040006007824 */ /* 0x008fc600078e00ff */
[----:B------:R-:W-:Y:S02]  /*00e0*/  LOP3.LUT R5, R2, 0x1fc, RZ, 0xc0, !PT ;  /* 0x000001fc02057812 */ /* 0x000fe400078ec0ff */
[----:B------:R-:W-:Y:S02]  /*00f0*/  SHF.R.S32.HI R8, RZ, 0x15, R6 ;  /* 0x00000015ff087819 */ /* 0x000fe40000011406 */
[----:B------:R-:W-:Y:S02]  /*0100*/  LOP3.LUT R7, R0, R5, RZ, 0xfc, !PT ;  /* 0x0000000500077212 */ /* 0x000fe400078efcff */
[----:B------:R-:W1:Y:S02]  /*0110*/  LDC.64 R4, c[0x0][0x210] ;  /* 0x00008400ff047b82 */ /* 0x000e640000000a00 */
[----:B------:R-:W-:-:S04]  /*0120*/  SHF.R.S32.HI R2, RZ, 0x1f, R7 ;  /* 0x0000001fff027819 */ /* 0x000fc80000011407 */
[-C--:B------:R-:W-:Y:S02]  /*0130*/  LEA.HI R6, R2, R7.reuse, RZ, 0x8 ;  /* 0x0000000702067211 */ /* 0x080fe400078f40ff */
[----:B------:R-:W-:Y:S02]  /*0140*/  SGXT R2, R8, 0x1 ;  /* 0x000000010802781a */ /* 0x000fe40000000200 */
[----:B------:R-:W2:Y:S01]  /*0150*/  LDC.64 R8, c[0x0][0x218] ;  /* 0x00008600ff087b82 */ /* 0x000ea20000000a00 */
[----:B------:R-:W-:Y:S02]  /*0160*/  LOP3.LUT R24, R6, 0xffffff00, RZ, 0xc0, !PT ;  /* 0xffffff0006187812 */ /* 0x000fe400078ec0ff */
[----:B------:R-:W-:Y:S02]  /*0170*/  LEA.HI R10, R2, R7, RZ, 0x8 ;  /* 0x00000007020a7211 */ /* 0x000fe400078f40ff */
[----:B------:R-:W-:Y:S01]  /*0180*/  SHF.R.S32.HI R6, RZ, 0x8, R6 ;  /* 0x00000008ff067819 */ /* 0x000fe20000011406 */
[----:B------:R-:W-:Y:S01]  /*0190*/  IMAD.IADD R24, R7, 0x1, -R24 ;  /* 0x0000000107187824 */ /* 0x000fe200078e0a18 */
[----:B------:R-:W-:Y:S01]  /*01a0*/  IADD3 R10, R10, 0x200, RZ ;  /* 0x000002000a0a7810 */ /* 0x000fe20007ffe0ff */
[----:B------:R-:W-:-:S03]  /*01b0*/  IMAD.U32 R7, RZ, RZ, UR8 ;  /* 0x00000008ff077e24 */ /* 0x000fc6000f8e00ff */
[----:B------:R-:W-:Y:S01]  /*01c0*/  SHF.R.S32.HI R10, RZ, 0x8, R10 ;  /* 0x00000008ff0a7819 */ /* 0x000fe2000001140a */
[----:B------:R-:W-:-:S04]  /*01d0*/  IMAD R7, R7, 0x100, R24 ;  /* 0x0000010007077824 */ /* 0x000fc800078e0218 */
[--C-:B------:R-:W-:Y:S02]  /*01e0*/  IMAD R27, R6, 0x3c100, R7.reuse ;  /* 0x0003c100061b7824 */ /* 0x100fe400078e0207 */
[----:B------:R-:W-:Y:S01]  /*01f0*/  IMAD R29, R10, 0x3c100, R7 ;  /* 0x0003c1000a1d7824 */ /* 0x000fe200078e0207 */
[----:B------:R-:W-:Y:S01]  /*0200*/  CS2R R6, SRZ ;  /* 0x0000000000067805 */ /* 0x000fe2000001ff00 */
[----:B-1----:R-:W-:-:S04]  /*0210*/  IMAD.WIDE R26, R27, 0x4, R4 ;  /* 0x000000041b1a7825 */ /* 0x002fc800078e0204 */
[C---:B--2---:R-:W-:Y:S01]  /*0220*/  IMAD.WIDE R12, R24.reuse, 0x4, R8 ;  /* 0x00000004180c7825 */ /* 0x044fe200078e0208 */
[----:B------:R-:W2:Y:S01]  /*0230*/  @!P0 LDG.E.EL.128 R16, desc[UR6][R26.64] ;  /* 0x000000061a108981 */ /* 0x000ea2000c2e1d00 */
[----:B------:R-:W1:Y:S02]  /*0240*/  LDC.64 R8, c[0x0][0x220] ;  /* 0x00008800ff087b82 */ /* 0x000e640000000a00 */
[----:B------:R-:W-:Y:S01]  /*0250*/  IMAD.WIDE R28, R29, 0x4, R4 ;  /* 0x000000041d1c7825 */ /* 0x000fe200078e0204 */
[----:B------:R-:W-:Y:S01]  /*0260*/  CS2R R4, SRZ ;  /* 0x0000000000047805 */ /* 0x000fe2000001ff00 */
[----:B------:R-:W2:Y:S05]  /*0270*/  LDG.E.EL.128 R12, desc[UR6][R12.64] ;  /* 0x000000060c0c7981 */ /* 0x000eaa000c2e1d00 */
[----:B------:R-:W3:Y:S01]  /*0280*/  @!P1 LDG.E.EL.128 R4, desc[UR6][R28.64] ;  /* 0x000000061c049981 */ /* 0x000ee2000c2e1d00 */
[----:B-1----:R-:W-:-:S06]  /*0290*/  IMAD.WIDE R8, R24, 0x4, R8 ;  /* 0x0000000418087825 */ /* 0x002fcc00078e0208 */
[----:B------:R-:W3:Y:S01]  /*02a0*/  LDG.E.EL.128 R8, desc[UR6][R8.64] ;  /* 0x0000000608087981 */ /* 0x000ee2000c2e1d00 */
[----:B----4-:R-:W-:-:S04]  /*02b0*/  IMAD.WIDE R20, R24, 0x4, R20 ;  /* 0x0000000418147825 */ /* 0x010fc800078e0214 */
[----:B-----5:R-:W-:Y:S02]  /*02c0*/  IMAD.WIDE R24, R24, 0x4, R22 ;  /* 0x0000000418187825 */ /* 0x020fe400078e0216 */
[----:B------:R-:W4:Y:S04]  /*02d0*/  LDG.E.EL.128 R20, desc[UR6][R20.64] ;  /* 0x0000000614147981 */ /* 0x000f28000c2e1d00 */
[----:B------:R-:W4:Y:S01]  /*02e0*/  LDG.E.EL.128 R24, desc[UR6][R24.64] ;  /* 0x0000000618187981 */ /* 0x000f22000c2e1d00 */
[----:B------:R-:W1:Y:S01]  /*02f0*/  S2UR UR5, SR_CgaCtaId ;  /* 0x00000000000579c3 */ /* 0x000e620000008800 */
[----:B------:R-:W-:Y:S02]  /*0300*/  UMOV UR4, 0x400 ;  /* 0x0000040000047882 */ /* 0x000fe40000000000 */
[----:B-1----:R-:W-:Y:S01]  /*0310*/  UPRMT UR4, UR5, 0x654, UR4 ;  /* 0x0000065405047896 */ /* 0x002fe20008000004 */
[C---:B--2---:R-:W-:Y:S01]  /*0320*/  FADD R16, -R12.reuse, R16 ;  /* 0x000000100c107221 */ /* 0x044fe20000000100 */
[----:B---3--:R-:W-:Y:S01]  /*0330*/  FADD R4, -R12, R4 ;  /* 0x000000040c047221 */ /* 0x008fe20000000100 */
[----:B------:R-:W-:Y:S01]  /*0340*/  FADD R28, R9, 0.0010000000474974513054 ;  /* 0x3a83126f091c7421 */ /* 0x000fe20000000000 */
[----:B------:R-:W-:-:S03]  /*0350*/  FADD R9, R10, 0.0010000000474974513054 ;  /* 0x3a83126f0a097421 */ /* 0x000fc60000000000 */
[----:B------:R-:W1:Y:S08]  /*0360*/  MUFU.SQRT R12, R28 ;  /* 0x0000001c000c7308 */ /* 0x000e700000002000 */
[----:B------:R-:W2:Y:S01]  /*0370*/  MUFU.SQRT R9, R9 ;  /* 0x0000000900097308 */ /* 0x000ea20000002000 */
[----:B------:R-:W-:-:S07]  /*0380*/  FADD R8, R8, 0.0010000000474974513054 ;  /* 0x3a83126f08087421 */ /* 0x000fce0000000000 */
[----:B------:R-:W3:Y:S01]  /*0390*/  MUFU.SQRT R10, R8 ;  /* 0x00000008000a7308 */ /* 0x000ee20000002000 */
[C---:B-1----:R-:W-:Y:S02]  /*03a0*/  FSETP.GT.AND P1, PT, R12.reuse, 8.50705917302346158658e+37, PT ;  /* 0x7e8000000c00780b */ /* 0x042fe40003f24000 */
[C---:B--2---:R-:W-:Y:S02]  /*03b0*/  FSETP.GT.AND P2, PT, R9.reuse, 8.50705917302346158658e+37, PT ;  /* 0x7e8000000900780b */ /* 0x044fe40003f44000 */
[----:B------:R-:W-:Y:S02]  /*03c0*/  FSETP.GEU.AND P5, PT, R9, 1.175494350822287508e-38, PT ;  /* 0x008000000900780b */ /* 0x000fe40003fae000 */
[----:B------:R-:W-:-:S07]  /*03d0*/  FSETP.GEU.AND P4, PT, R12, 1.175494350822287508e-38, PT ;  /* 0x008000000c00780b */ /* 0x000fce0003f8e000 */
[----:B------:R-:W-:Y:S01]  /*03e0*/  @P1 FMUL R12, R12, 0.25 ;  /* 0x3e8000000c0c1820 */ /* 0x000fe20000400000 */
[C---:B---3--:R-:W-:Y:S01]  /*03f0*/  FSETP.GT.AND P0, PT, R10.reuse, 8.50705917302346158658e+37, PT ;  /* 0x7e8000000a00780b */ /* 0x048fe20003f04000 */
[----:B------:R-:W-:Y:S01]  /*0400*/  @P2 FMUL R9, R9, 0.25 ;  /* 0x3e80000009092820 */ /* 0x000fe20000400000 */
[----:B------:R-:W-:-:S03]  /*0410*/  FSETP.GEU.AND P3, PT, R10, 1.175494350822287508e-38, PT ;  /* 0x008000000a00780b */ /* 0x000fc60003f6e000 */
[----:B------:R-:W-:Y:S01]  /*0420*/  @!P5 FMUL R9, R9, 16777216 ;  /* 0x4b8000000909d820 */ /* 0x000fe20000400000 */
[----:B------:R-:W-:Y:S01]  /*0430*/  @!P4 FMUL R12, R12, 16777216 ;  /* 0x4b8000000c0cc820 */ /* 0x000fe20000400000 */
[C---:B------:R-:W-:Y:S01]  /*0440*/  FADD R17, -R13.reuse, R17 ;  /* 0x000000110d117221 */ /* 0x040fe20000000100 */
[C---:B------:R-:W-:Y:S01]  /*0450*/  FADD R18, -R14.reuse, R18 ;  /* 0x000000120e127221 */ /* 0x040fe20000000100 */
[----:B------:R-:W-:Y:S01]  /*0460*/  FADD R6, -R14, R6 ;  /* 0x000000060e067221 */ /* 0x000fe20000000100 */
[----:B------:R-:W-:Y:S01]  /*0470*/  FADD R13, -R13, R5 ;  /* 0x000000050d0d7221 */ /* 0x000fe20000000100 */
[----:B------:R-:W1:Y:S01]  /*0480*/  MUFU.RCP R14, R12 ;  /* 0x0000000c000e7308 */ /* 0x000e620000001000 */
[----:B------:R-:W-:Y:S02]  /*0490*/  IMAD.MOV.U32 R5, RZ, RZ, 0x3e800000 ;  /* 0x3e800000ff057424 */ /* 0x000fe400078e00ff */
[----:B------:R-:W-:-:S05]  /*04a0*/  @P0 FMUL R10, R10, 0.25 ;  /* 0x3e8000000a0a0820 */ /* 0x000fca0000400000 */
[----:B------:R-:W2:Y:S01]  /*04b0*/  MUFU.RCP R9, R9 ;  /* 0x0000000900097308 */ /* 0x000ea20000001000 */
[C---:B------:R-:W-:Y:S01]  /*04c0*/  FSEL R29, R5.reuse, 1, P1 ;  /* 0x3f800000051d7808 */ /* 0x040fe20000800000 */
[----:B------:R-:W-:Y:S01]  /*04d0*/  @!P3 FMUL R10, R10, 16777216 ;  /* 0x4b8000000a0ab820 */ /* 0x000fe20000400000 */
[----:B------:R-:W-:-:S03]  /*04e0*/  FSEL R8, R5, 1, P2 ;  /* 0x3f80000005087808 */ /* 0x000fc60001000000 */
[----:B------:R-:W-:Y:S02]  /*04f0*/  @!P4 FMUL R29, R29, 16777216 ;  /* 0x4b8000001d1dc820 */ /* 0x000fe40000400000 */
[----:B------:R-:W3:Y:S01]  /*0500*/  MUFU.RCP R28, R10 ;  /* 0x0000000a001c7308 */ /* 0x000ee20000001000 */
[----:B------:R-:W-:Y:S01]  /*0510*/  @!P5 FMUL R8, R8, 16777216 ;  /* 0x4b8000000808d820 */ /* 0x000fe20000400000 */
[----:B-1----:R-:W-:-:S03]  /*0520*/  FMUL R14, R14, R29 ;  /* 0x0000001d0e0e7220 */ /* 0x002fc60000400000 */
[----:B--2---:R-:W-:Y:S01]  /*0530*/  FMUL R29, R9, R8 ;  /* 0x00000008091d7220 */ /* 0x004fe20000400000 */
[----:B------:R-:W-:Y:S01]  /*0540*/  FSEL R8, R5, 1, P0 ;  /* 0x3f80000005087808 */ /* 0x000fe20000000000 */
[----:B------:R-:W-:-:S04]  /*0550*/  FADD R11, R11, 0.0010000000474974513054 ;  /* 0x3a83126f0b0b7421 */ /* 0x000fc80000000000 */
[----:B------:R-:W-:-:S04]  /*0560*/  @!P3 FMUL R8, R8, 16777216 ;  /* 0x4b8000000808b820 */ /* 0x000fc80000400000 */
[----:B---3--:R-:W-:Y:S02]  /*0570*/  FMUL R28, R28, R8 ;  /* 0x000000081c1c7220 */ /* 0x008fe40000400000 */
[----:B------:R1:W2:Y:S01]  /*0580*/  MUFU.SQRT R8, R11 ;  /* 0x0000000b00087308 */ /* 0x0002a20000002000 */
[----:B------:R-:W-:Y:S01]  /*0590*/  LOP3.LUT R9, R3, 0x7f, RZ, 0xc0, !PT ;  /* 0x0000007f03097812 */ /* 0x000fe200078ec0ff */
[C---:B------:R-:W-:Y:S01]  /*05a0*/  FMUL R12, R14.reuse, R13 ;  /* 0x0000000d0e0c7220 */ /* 0x040fe20000400000 */
[----:B------:R-:W-:Y:S01]  /*05b0*/  FMUL R14, R14, R17 ;  /* 0x000000110e0e7220 */ /* 0x000fe20000400000 */
[C---:B------:R-:W-:Y:S01]  /*05c0*/  FMUL R13, R29.reuse, R6 ;  /* 0x000000061d0d7220 */ /* 0x040fe20000400000 */
[----:B------:R-:W-:Y:S01]  /*05d0*/  FMUL R17, R29, R18 ;  /* 0x000000121d117220 */ /* 0x000fe20000400000 */
[----:B------:R-:W-:Y:S01]  /*05e0*/  LOP3.LUT R29, R0, 0x100, R9, 0xfe, !PT ;  /* 0x00000100001d7812 */ /* 0x000fe200078efe09 */
[C-C-:B----4-:R-:W-:Y:S01]  /*05f0*/  FFMA R6, R21.reuse, R14, R25.reuse ;  /* 0x0000000e15067223 */ /* 0x150fe20000000019 */
[C---:B-1----:R-:W-:Y:S01]  /*0600*/  FMUL R11, R28.reuse, R4 ;  /* 0x000000041c0b7220 */ /* 0x042fe20000400000 */
[----:B------:R-:W-:Y:S01]  /*0610*/  FMUL R4, R28, R16 ;  /* 0x000000101c047220 */ /* 0x000fe20000400000 */
[----:B------:R-:W-:Y:S01]  /*0620*/  FFMA R21, R21, R12, R25 ;  /* 0x0000000c15157223 */ /* 0x000fe20000000019 */
[----:B------:R-:W-:-:S02]  /*0630*/  LEA.HI R14, R2, R29, RZ, 0x8 ;  /* 0x0000001d020e7211 */ /* 0x000fc400078f40ff */
[----:B------:R-:W-:Y:S01]  /*0640*/  LOP3.LUT R12, R0, 0x80, R9, 0xfe, !PT ;  /* 0x00000080000c7812 */ /* 0x000fe200078efe09 */
[C-C-:B------:R-:W-:Y:S01]  /*0650*/  FFMA R4, R20.reuse, R4, R24.reuse ;  /* 0x0000000414047223 */ /* 0x140fe20000000018 */
[----:B------:R-:W-:Y:S01]  /*0660*/  FFMA R20, R20, R11, R24 ;  /* 0x0000000b14147223 */ /* 0x000fe20000000018 */
[----:B--2---:R-:W-:Y:S02]  /*0670*/  FSETP.GT.AND P0, PT, R8, 8.50705917302346158658e+37, PT ;  /* 0x7e8000000800780b */ /* 0x004fe40003f04000 */
[----:B------:R-:W-:Y:S02]  /*0680*/  LOP3.LUT R11, R0, 0x7f, R3, 0xf8, !PT ;  /* 0x0000007f000b7812 */ /* 0x000fe400078ef803 */
[----:B------:R-:W-:Y:S02]  /*0690*/  LOP3.LUT R10, R14, 0xffffff00, RZ, 0xc0, !PT ;  /* 0xffffff000e0a7812 */ /* 0x000fe400078ec0ff */
[----:B------:R-:W-:Y:S02]  /*06a0*/  LEA.HI R3, R2, R12, RZ, 0x8 ;  /* 0x0000000c02037211 */ /* 0x000fe400078f40ff */
[----:B------:R-:W-:Y:S01]  /*06b0*/  FSETP.GEU.AND P1, PT, R8, 1.175494350822287508e-38, PT ;  /* 0x008000000800780b */ /* 0x000fe20003f2e000 */
[----:B------:R-:W-:Y:S01]  /*06c0*/  IMAD.IADD R10, R29, 0x1, -R10 ;  /* 0x000000011d0a7824 */ /* 0x000fe200078e0a0a */
[----:B------:R-:W-:Y:S01]  /*06d0*/  LOP3.LUT R16, R3, 0xfffffd00, RZ, 0xc0, !PT ;  /* 0xfffffd0003107812 */ /* 0x000fe200078ec0ff */
[----:B------:R-:W-:-:S03]  /*06e0*/  IMAD.MOV.U32 R29, RZ, RZ, 0x3c1 ;  /* 0x000003c1ff1d7424 */ /* 0x000fc600078e00ff */
[----:B------:R-:W-:Y:S01]  /*06f0*/  IADD3 R12, R12, -R16, RZ ;  /* 0x800000100c0c7210 */ /* 0x000fe20007ffe0ff */
[----:B------:R-:W-:Y:S02]  /*0700*/  IMAD R16, R10, R29, UR8 ;  /* 0x000000080a107e24 */ /* 0x000fe4000f8e021d */
[----:B------:R-:W-:Y:S01]  /*0710*/  FFMA R10, R22, R17, R26 ;  /* 0x00000011160a7223 */ /* 0x000fe2000000001a */
[----:B------:R-:W-:Y:S01]  /*0720*/  @P0 FMUL R8, R8, 0.25 ;  /* 0x3e80000008080820 */ /* 0x000fe20000400000 */
[----:B------:R-:W1:Y:S01]  /*0730*/  S2R R17, SR_TID.X ;  /* 0x0000000000117919 */ /* 0x000e620000002100 */
[----:B------:R-:W-:Y:S02]  /*0740*/  LOP3.LUT R25, R0, 0x180, R9, 0xfe, !PT ;  /* 0x0000018000197812 */ /* 0x000fe400078efe09 */
[----:B------:R-:W-:Y:S02]  /*0750*/  @!P1 FMUL R8, R8, 16777216 ;  /* 0x4b80000008089820 */ /* 0x000fe40000400000 */
[----:B------:R-:W-:-:S02]  /*0760*/  LEA.HI R0, R2, R25, RZ, 0x8 ;  /* 0x0000001902007211 */ /* 0x000fc400078f40ff */
[----:B------:R-:W2:Y:S02]  /*0770*/  MUFU.RCP R18, R8 ;  /* 0x0000000800127308 */ /* 0x000ea40000001000 */
[----:B------:R-:W-:Y:S02]  /*0780*/  LOP3.LUT R24, R0, 0xffffff00, RZ, 0xc0, !PT ;  /* 0xffffff0000187812 */ /* 0x000fe400078ec0ff */
[----:B------:R-:W-:Y:S02]  /*0790*/  SHF.R.S32.HI R29, RZ, 0x8, R14 ;  /* 0x00000008ff1d7819 */ /* 0x000fe4000001140e */
[----:B------:R-:W-:Y:S01]  /*07a0*/  FSEL R14, R5, 1, P0 ;  /* 0x3f800000050e7808 */ /* 0x000fe20000000000 */
[----:B------:R-:W-:Y:S01]  /*07b0*/  IMAD.IADD R24, R25, 0x1, -R24 ;  /* 0x0000000119187824 */ /* 0x000fe200078e0a18 */
[----:B------:R-:W-:Y:S01]  /*07c0*/  HFMA2.MMA R25, -RZ, RZ, 0, 5.7280063629150390625e-05 ;  /* 0x000003c1ff197435 */ /* 0x000fe200000001ff */
[----:B------:R-:W-:Y:S02]  /*07d0*/  FFMA R22, R22, R13, R26 ;  /* 0x0000000d16167223 */ /* 0x000fe4000000001a */
[----:B------:R-:W-:Y:S01]  /*07e0*/  @!P1 FMUL R14, R14, 16777216 ;  /* 0x4b8000000e0e9820 */ /* 0x000fe20000400000 */
[----:B------:R-:W-:-:S02]  /*07f0*/  IMAD.MOV.U32 R13, RZ, RZ, 0x3c1 ;  /* 0x000003c1ff0d7424 */ /* 0x000fc400078e00ff */
[C---:B------:R-:W-:Y:S01]  /*0800*/  FADD R7, -R15.reuse, R7 ;  /* 0x000000070f077221 */ /* 0x040fe20000000100 */
[----:B------:R-:W-:Y:S01]  /*0810*/  FADD R19, -R15, R19 ;  /* 0x000000130f137221 */ /* 0x000fe20000000100 */
[----:B--2---:R-:W-:Y:S01]  /*0820*/  FMUL R18, R18, R14 ;  /* 0x0000000e12127220 */ /* 0x004fe20000400000 */
[----:B------:R-:W-:Y:S01]  /*0830*/  IMAD R12, R12, R13, UR8 ;  /* 0x000000080c0c7e24 */ /* 0x000fe2000f8e020d */
[----:B------:R-:W-:Y:S01]  /*0840*/  LEA.HI R14, R2, R11, RZ, 0x8 ;  /* 0x0000000b020e7211 */ /* 0x000fe200078f40ff */
[----:B------:R-:W-:Y:S01]  /*0850*/  IMAD R13, R24, R25, UR8 ;  /* 0x00000008180d7e24 */ /* 0x000fe2000f8e0219 */
[----:B------:R-:W-:Y:S01]  /*0860*/  LOP3.LUT R25, R11, 0x280, RZ, 0xfc, !PT ;  /* 0x000002800b197812 */ /* 0x000fe200078efcff */
[C---:B------:R-:W-:Y:S01]  /*0870*/  FMUL R26, R18.reuse, R7 ;  /* 0x00000007121a7220 */ /* 0x040fe20000400000 */
[----:B------:R-:W-:Y:S01]  /*0880*/  FMUL R18, R18, R19 ;  /* 0x0000001312127220 */ /* 0x000fe20000400000 */
[----:B------:R-:W-:Y:S01]  /*0890*/  LOP3.LUT R24, R14, 0xfffffd00, RZ, 0xc0, !PT ;  /* 0xfffffd000e187812 */ /* 0x000fe200078ec0ff */
[----:B------:R-:W-:Y:S01]  /*08a0*/  IMAD R5, R29, 0xf0400, R16 ;  /* 0x000f04001d057824 */ /* 0x000fe200078e0210 */
[----:B------:R-:W-:Y:S01]  /*08b0*/  LEA.HI R8, R2, R25, RZ, 0x8 ;  /* 0x0000001902087211 */ /* 0x000fe200078f40ff */
[----:B------:R-:W-:Y:S01]  /*08c0*/  FFMA R18, R23, R18, R27 ;  /* 0x0000001217127223 */ /* 0x000fe2000000001b */
[----:B-1----:R-:W-:-:S02]  /*08d0*/  SHF.L.U32 R7, R17, 0x2, RZ ;  /* 0x0000000211077819 */ /* 0x002fc400000006ff */
[C---:B------:R-:W-:Y:S01]  /*08e0*/  LOP3.LUT R29, R11.reuse, 0x380, RZ, 0xfc, !PT ;  /* 0x000003800b1d7812 */ /* 0x040fe200078efcff */
[----:B------:R-:W-:Y:S01]  /*08f0*/  IMAD.IADD R11, R11, 0x1, -R24 ;  /* 0x000000010b0b7824 */ /* 0x000fe200078e0a18 */
[----:B------:R-:W-:Y:S01]  /*0900*/  LOP3.LUT R16, R8, 0xffffff00, RZ, 0xc0, !PT ;  /* 0xffffff0008107812 */ /* 0x000fe200078ec0ff */
[----:B------:R-:W-:Y:S01]  /*0910*/  IMAD.MOV.U32 R24, RZ, RZ, 0x3c1 ;  /* 0x000003c1ff187424 */ /* 0x000fe200078e00ff */
[----:B------:R-:W-:Y:S02]  /*0920*/  LOP3.LUT R7, R7, 0x1fc, RZ, 0xc0, !PT ;  /* 0x000001fc07077812 */ /* 0x000fe400078ec0ff */
[----:B------:R-:W-:Y:S02]  /*0930*/  FSETP.GEU.AND P3, PT, R4, RZ, PT ;  /* 0x000000ff0400720b */ /* 0x000fe40003f6e000 */
[----:B------:R-:W-:Y:S02]  /*0940*/  FSETP.GEU.AND P2, PT, R6, RZ, PT ;  /* 0x000000ff0600720b */ /* 0x000fe40003f4e000 */
[----:B------:R-:W-:-:S02]  /*0950*/  FSETP.GEU.AND P1, PT, R10, RZ, PT ;  /* 0x000000ff0a00720b */ /* 0x000fc40003f2e000 */
[----:B------:R-:W-:Y:S01]  /*0960*/  FSETP.GEU.AND P0, PT, R18, RZ, PT ;  /* 0x000000ff1200720b */ /* 0x000fe20003f0e000 */
[----:B------:R-:W-:Y:S01]  /*0970*/  IMAD R11, R11, R24, UR8 ;  /* 0x000000080b0b7e24 */ /* 0x000fe2000f8e0218 */
[----:B------:R-:W-:Y:S01]  /*0980*/  LEA R24, R7, UR4, 0x3 ;  /* 0x0000000407187c11 */ /* 0x000fe2000f8e18ff */
[----:B------:R-:W-:Y:S02]  /*0990*/  IMAD.IADD R15, R25, 0x1, -R16 ;  /* 0x00000001190f7824 */ /* 0x000fe400078e0a10 */
[----:B------:R-:W-:Y:S01]  /*09a0*/  FFMA R23, R23, R26, R27 ;  /* 0x0000001a17177223 */ /* 0x000fe2000000001b */
[----:B------:R-:W-:Y:S02]  /*09b0*/  FSEL R7, R4, RZ, P3 ;  /* 0x000000ff04077208 */ /* 0x000fe40001800000 */
[----:B------:R-:W-:Y:S02]  /*09c0*/  FSEL R19, R6, RZ, P2 ;  /* 0x000000ff06137208 */ /* 0x000fe40001000000 */
[----:B------:R-:W-:-:S02]  /*09d0*/  FSEL R25, R10, RZ, P1 ;  /* 0x000000ff0a197208 */ /* 0x000fc40000800000 */
[----:B------:R-:W-:Y:S01]  /*09e0*/  FSEL R27, R18, RZ, P0 ;  /* 0x000000ff121b7208 */ /* 0x000fe20000000000 */
[----:B------:R1:W-:Y:S04]  /*09f0*/  STS [R24], R7 ;  /* 0x0000000718007388 */ /* 0x0003e80000000800 */
[----:B------:R-:W-:Y:S04]  /*0a00*/  STS [R24+0x8], R19 ;  /* 0x0000081318007388 */ /* 0x000fe80000000800 */
[----:B------:R-:W-:Y:S01]  /*0a10*/  STS [R24+0x10], R25 ;  /* 0x0000101918007388 */ /* 0x000fe20000000800 */
[----:B------:R-:W-:Y:S01]  /*0a20*/  LOP3.LUT R4, R17, 0x7f, RZ, 0xc0, !PT ;  /* 0x0000007f11047812 */ /* 0x000fe200078ec0ff */
[----:B-1----:R-:W1:Y:S02]  /*0a30*/  LDC.64 R6, c[0x0][0x238] ;  /* 0x00008e00ff067b82 */ /* 0x002e640000000a00 */
[----:B------:R2:W-:Y:S01]  /*0a40*/  STS [R24+0x18], R27 ;  /* 0x0000181b18007388 */ /* 0x0005e20000000800 */
[----:B------:R-:W-:-:S02]  /*0a50*/  LOP3.LUT R26, R9, 0x100, RZ, 0xfc, !PT ;  /* 0x00000100091a7812 */ /* 0x000fc400078efcff */
[C---:B------:R-:W-:Y:S02]  /*0a60*/  LOP3.LUT R17, R9.reuse, 0x80, RZ, 0xfc, !PT ;  /* 0x0000008009117812 */ /* 0x040fe400078efcff */
[----:B------:R-:W-:Y:S02]  /*0a70*/  LOP3.LUT R4, R4, 0x180, RZ, 0xfc, !PT ;  /* 0x0000018004047812 */ /* 0x000fe400078efcff */
[----:B------:R-:W-:Y:S02]  /*0a80*/  LEA R18, R9, UR4, 0x3 ;  /* 0x0000000409127c11 */ /* 0x000fe4000f8e18ff */
[----:B------:R-:W-:Y:S01]  /*0a90*/  LEA R26, R26, UR4, 0x3 ;  /* 0x000000041a1a7c11 */ /* 0x000fe2000f8e18ff */
[----:B------:R-:W-:Y:S01]  /*0aa0*/  BAR.SYNC.DEFER_BLOCKING 0x0 ;  /* 0x0000000000007b1d */ /* 0x000fe20000010000 */
[----:B------:R-:W-:Y:S02]  /*0ab0*/  LEA R17, R17, UR4, 0x3 ;  /* 0x0000000411117c11 */ /* 0x000fe4000f8e18ff */
[----:B------:R-:W-:-:S02]  /*0ac0*/  LEA R4, R4, UR4, 0x3 ;  /* 0x0000000404047c11 */ /* 0x000fc4000f8e18ff */
[----:B------:R-:W-:-:S04]  /*0ad0*/  FSETP.GEU.AND P0, PT, R23, RZ, PT ;  /* 0x000000ff1700720b */ /* 0x000fc80003f0e000 */
[----:B------:R-:W-:Y:S02]  /*0ae0*/  FSEL R28, R23, RZ, P0 ;  /* 0x000000ff171c7208 */ /* 0x000fe40000000000 */
[----:B------:R-:W-:Y:S01]  /*0af0*/  LEA.HI R2, R2, R29, RZ, 0x8 ;  /* 0x0000001d02027211 */ /* 0x000fe200078f40ff */
[----:B------:R-:W3:Y:S04]  /*0b00*/  LDS R23, [R18] ;  /* 0x0000000012177984 */ /* 0x000ee80000000800 */
[----:B------:R-:W4:Y:S04]  /*0b10*/  LDS R19, [R17] ;  /* 0x0000000011137984 */ /* 0x000f280000000800 */
[----:B------:R-:W5:Y:S04]  /*0b20*/  LDS R10, [R26] ;  /* 0x000000001a0a7984 */ /* 0x000f680000000800 */
[----:B------:R-:W3:Y:S01]  /*0b30*/  LDS R9, [R4] ;  /* 0x0000000004097984 */ /* 0x000ee20000000800 */
[----:B------:R-:W-:Y:S01]  /*0b40*/  BAR.SYNC.DEFER_BLOCKING 0x0 ;  /* 0x0000000000007b1d */ /* 0x000fe20000010000 */
[----:B------:R-:W-:-:S02]  /*0b50*/  LOP3.LUT R16, R2, 0xffffff00, RZ, 0xc0, !PT ;  /* 0xffffff0002107812 */ /* 0x000fc400078ec0ff */
[----:B------:R-:W-:Y:S02]  /*0b60*/  FSETP.GEU.AND P1, PT, R22, RZ, PT ;  /* 0x000000ff1600720b */ /* 0x000fe40003f2e000 */
[----:B------:R-:W-:Y:S02]  /*0b70*/  FSETP.GEU.AND P2, PT, R21, RZ, PT ;  /* 0x000000ff1500720b */ /* 0x000fe40003f4e000 */
[----:B------:R-:W-:Y:S01]  /*0b80*/  FSETP.GEU.AND P3, PT, R20, RZ, PT ;  /* 0x000000ff1400720b */ /* 0x000fe20003f6e000 */
[----:B------:R-:W-:Y:S01]  /*0b90*/  IMAD.IADD R16, R29, 0x1, -R16 ;  /* 0x000000011d107824 */ /* 0x000fe200078e0a10 */
[----:B------:R-:W-:Y:S02]  /*0ba0*/  FSEL R29, R22, RZ, P1 ;  /* 0x000000ff161d7208 */ /* 0x000fe40000800000 */
[----:B--2---:R-:W-:Y:S02]  /*0bb0*/  FSEL R27, R21, RZ, P2 ;  /* 0x000000ff151b7208 */ /* 0x004fe40001000000 */
[----:B------:R-:W-:-:S05]  /*0bc0*/  FSEL R25, R20, RZ, P3 ;  /* 0x000000ff14197208 */ /* 0x000fca0001800000 */
[----:B------:R2:W-:Y:S04]  /*0bd0*/  STS [R24], R25 ;  /* 0x0000001918007388 */ /* 0x0005e80000000800 */
[----:B------:R-:W-:Y:S04]  /*0be0*/  STS [R24+0x8], R27 ;  /* 0x0000081b18007388 */ /* 0x000fe80000000800 */
[----:B------:R1:W-:Y:S04]  /*0bf0*/  STS [R24+0x10], R29 ;  /* 0x0000101d18007388 */ /* 0x0003e80000000800 */
[----:B------:R3:W-:Y:S01]  /*0c00*/  STS [R24+0x18], R28 ;  /* 0x0000181c18007388 */ /* 0x0007e20000000800 */
[----:B------:R-:W-:Y:S01]  /*0c10*/  BAR.SYNC.DEFER_BLOCKING 0x0 ;  /* 0x0000000000007b1d */ /* 0x000fe20000010000 */
[----:B------:R-:W-:-:S02]  /*0c20*/  SHF.R.S32.HI R21, RZ, 0x8, R3 ;  /* 0x00000008ff157819 */ /* 0x000fc40000011403 */
[----:B------:R-:W-:-:S03]  /*0c30*/  SHF.R.S32.HI R0, RZ, 0x8, R0 ;  /* 0x00000008ff007819 */ /* 0x000fc60000011400 */
[----:B------:R-:W-:Y:S01]  /*0c40*/  IMAD R21, R21, 0xf0400, R12 ;  /* 0x000f040015157824 */ /* 0x000fe200078e020c */
[----:B------:R-:W-:Y:S01]  /*0c50*/  IADD3 R12, R14, 0x200, RZ ;  /* 0x000002000e0c7810 */ /* 0x000fe20007ffe0ff */
[----:B--2---:R-:W-:Y:S02]  /*0c60*/  IMAD R25, R0, 0xf0400, R13 ;  /* 0x000f040000197824 */ /* 0x004fe400078e020d */
[----:B------:R-:W-:Y:S01]  /*0c70*/  VIADD R0, R14, 0x300 ;  /* 0x000003000e007836 */ /* 0x000fe20000000000 */
[----:B------:R-:W2:Y:S04]  /*0c80*/  LDS R18, [R18] ;  /* 0x0000000012127984 */ /* 0x000ea80000000800 */
[----:B------:R-:W2:Y:S04]  /*0c90*/  LDS R17, [R17] ;  /* 0x0000000011117984 */ /* 0x000ea80000000800 */
[----:B------:R2:W2:Y:S01]  /*0ca0*/  LDS R3, [R26] ;  /* 0x000000001a037984 */ /* 0x0004a20000000800 */
[----:B------:R-:W-:-:S02]  /*0cb0*/  SHF.R.S32.HI R14, RZ, 0x8, R14 ;  /* 0x00000008ff0e7819 */ /* 0x000fc4000001140e */
[----:B------:R-:W-:Y:S02]  /*0cc0*/  PLOP3.LUT P5, PT, PT, PT, UP0, 0x80, 0x0 ;  /* 0x000000000000781c */ /* 0x000fe40003faf008 */
[----:B------:R-:W-:Y:S01]  /*0cd0*/  SHF.R.S32.HI R12, RZ, 0x8, R12 ;  /* 0x00000008ff0c7819 */ /* 0x000fe2000001140c */
[--C-:B------:R-:W-:Y:S01]  /*0ce0*/  IMAD R13, R14, 0xf0400, R11.reuse ;  /* 0x000f04000e0d7824 */ /* 0x100fe200078e020b */
[----:B------:R-:W-:Y:S01]  /*0cf0*/  PLOP3.LUT P6, PT, PT, PT, UP0, 0x80, 0x0 ;  /* 0x000000000000781c */ /* 0x000fe20003fcf008 */
[----:B------:R-:W-:Y:S02]  /*0d00*/  IMAD.MOV.U32 R20, RZ, RZ, 0x3c1 ;  /* 0x000003c1ff147424 */ /* 0x000fe400078e00ff */
[----:B01----:R-:W-:Y:S01]  /*0d10*/  IMAD R29, R12, 0xf0400, R11 ;  /* 0x000f04000c1d7824 */ /* 0x003fe200078e020b */
[----:B------:R-:W-:Y:S01]  /*0d20*/  PLOP3.LUT P4, PT, PT, PT, UP0, 0x80, 0x0 ;  /* 0x000000000000781c */ /* 0x000fe20003f8f008 */
[----:B------:R-:W-:Y:S01]  /*0d30*/  IMAD.WIDE R12, R13, 0x4, R6 ;  /* 0x000000040d0c7825 */ /* 0x000fe200078e0206 */
[----:B------:R-:W-:-:S02]  /*0d40*/  SHF.R.S32.HI R8, RZ, 0x8, R8 ;  /* 0x00000008ff087819 */ /* 0x000fc40000011408 */
[----:B------:R-:W-:Y:S01]  /*0d50*/  PLOP3.LUT P3, PT, PT, PT, UP0, 0x80, 0x0 ;  /* 0x000000000000781c */ /* 0x000fe20003f6f008 */
[----:B------:R-:W-:Y:S01]  /*0d60*/  IMAD.MOV.U32 R27, RZ, RZ, 0x3c1 ;  /* 0x000003c1ff1b7424 */ /* 0x000fe200078e00ff */
[----:B------:R-:W-:Y:S01]  /*0d70*/  PLOP3.LUT P2, PT, PT, PT, UP0, 0x80, 0x0 ;  /* 0x000000000000781c */ /* 0x000fe20003f4f008 */
[----:B------:R-:W-:Y:S01]  /*0d80*/  IMAD R15, R15, R20, UR8 ;  /* 0x000000080f0f7e24 */ /* 0x000fe2000f8e0214 */
[----:B------:R-:W-:Y:S01]  /*0d90*/  SHF.R.S32.HI R0, RZ, 0x8, R0 ;  /* 0x00000008ff007819 */ /* 0x000fe20000011400 */
[----:B---3--:R0:W-:Y:S01]  /*0da0*/  @!P5 STG.E desc[UR6][R12.64], R23 ;  /* 0x000000170c00d986 */ /* 0x0081e2000c101906 */
[----:B------:R-:W-:Y:S01]  /*0db0*/  PLOP3.LUT P1, PT, PT, PT, UP0, 0x80, 0x0 ;  /* 0x000000000000781c */ /* 0x000fe20003f2f008 */
[----:B------:R-:W-:Y:S01]  /*0dc0*/  IMAD R16, R16, R27, UR8 ;  /* 0x0000000810107e24 */ /* 0x000fe2000f8e021b */
[----:B------:R-:W-:Y:S01]  /*0dd0*/  PLOP3.LUT P0, PT, PT, PT, UP0, 0x80, 0x0 ;  /* 0x000000000000781c */ /* 0x000fe20003f0f008 */
[----:B------:R-:W-:Y:S01]  /*0de0*/  IMAD R27, R8, 0xf0400, R15 ;  /* 0x000f0400081b7824 */ /* 0x000fe200078e020f */
[----:B------:R-:W-:Y:S01]  /*0df0*/  PLOP3.LUT P5, PT, PT, PT, UP0, 0x40, 0x0 ;  /* 0x000000000000781c */ /* 0x000fe20003fae808 */
[----:B------:R-:W-:-:S04]  /*0e00*/  IMAD.WIDE R14, R21, 0x4, R6 ;  /* 0x00000004150e7825 */ /* 0x000fc800078e0206 */
[----:B------:R-:W-:Y:S02]  /*0e10*/  IMAD R11, R0, 0xf0400, R11 ;  /* 0x000f0400000b7824 */ /* 0x000fe400078e020b */
[--C-:B------:R-:W-:Y:S01]  /*0e20*/  IMAD.WIDE R20, R5, 0x4, R6.reuse ;  /* 0x0000000405147825 */ /* 0x100fe200078e0206 */
[----:B----4-:R1:W-:Y:S03]  /*0e30*/  @!P6 STG.E desc[UR6][R14.64], R19 ;  /* 0x000000130e00e986 */ /* 0x0103e6000c101906 */
[--C-:B------:R-:W-:Y:S01]  /*0e40*/  IMAD.WIDE R24, R25, 0x4, R6.reuse ;  /* 0x0000000419187825 */ /* 0x100fe200078e0206 */
[----:B-----5:R1:W-:Y:S03]  /*0e50*/  @!P4 STG.E desc[UR6][R20.64], R10 ;  /* 0x0000000a1400c986 */ /* 0x0203e6000c101906 */
[--C-:B------:R-:W-:Y:S01]  /*0e60*/  IMAD.WIDE R28, R29, 0x4, R6.reuse ;  /* 0x000000041d1c7825 */ /* 0x100fe200078e0206 */
[----:B------:R1:W-:Y:S03]  /*0e70*/  @!P3 STG.E desc[UR6][R24.64], R9 ;  /* 0x000000091800b986 */ /* 0x0003e6000c101906 */
[--C-:B--2---:R-:W-:Y:S01]  /*0e80*/  IMAD.WIDE R26, R27, 0x4, R6.reuse ;  /* 0x000000041b1a7825 */ /* 0x104fe200078e0206 */
[----:B------:R1:W-:Y:S03]  /*0e90*/  @!P2 STG.E desc[UR6][R28.64], R18 ;  /* 0x000000121c00a986 */ /* 0x0003e6000c101906 */
[----:B0-----:R-:W-:Y:S01]  /*0ea0*/  IMAD.WIDE R12, R11, 0x4, R6 ;  /* 0x000000040b0c7825 */ /* 0x001fe200078e0206 */
[----:B------:R1:W-:Y:S04]  /*0eb0*/  @!P1 STG.E desc[UR6][R26.64], R17 ;  /* 0x000000111a009986 */ /* 0x0003e8000c101906 */
[----:B------:R1:W-:Y:S01]  /*0ec0*/  @!P0 STG.E desc[UR6][R12.64], R3 ;  /* 0x000000030c008986 */ /* 0x0003e2000c101906 */
[----:B------:R-:W-:Y:S05]  /*0ed0*/  @!P5 EXIT ;  /* 0x000000000000d94d */ /* 0x000fea0003800000 */
[----:B------:R-:W0:Y:S01]  /*0ee0*/  LDS R5, [R4] ;  /* 0x0000000004057984 */ /* 0x000e220000000800 */
[----:B-1----:R-:W-:-:S05]  /*0ef0*/  SHF.R.S32.HI R3, RZ, 0x8, R2 ;  /* 0x00000008ff037819 */ /* 0x002fca0000011402 */
[----:B------:R-:W-:-:S04]  /*0f00*/  IMAD R3, R3, 0xf0400, R16 ;  /* 0x000f040003037824 */ /* 0x000fc800078e0210 */
[----:B------:R-:W-:-:S05]  /*0f10*/  IMAD.WIDE R6, R3, 0x4, R6 ;  /* 0x0000000403067825 */ /* 0x000fca00078e0206 */
[----:B0-----:R-:W-:Y:S01]  /*0f20*/  STG.E desc[UR6][R6.64], R5 ;  /* 0x0000000506007986 */ /* 0x001fe2000c101906 */
[----:B------:R-:W-:Y:S05]  /*0f30*/  EXIT ;  /* 0x000000000000794d */ /* 0x000fea0003800000 */
.L_x_0:
[----:B------:R-:W-:-:S00]  /*0f40*/  BRA `(.L_x_0) ;  /* 0xfffffffc00fc7947 */ /* 0x000fc0000383ffff */
[----:B------:R-:W-:-:S00]  /*0f50*/  NOP ;  /* 0x0000000000007918 */ /* 0x000fc00000000000 */
        /* <DEDUP_REMOVED lines=10> */
.L_x_1:


//--------------------- .nv.global.init           --------------------------
	.section	.nv.global.init,"aw",@progbits
.nv.global.init:
	.type		_$_str,@object
	.size		_$_str,(_$_str_$_2 - _$_str)
_$_str:
        /*0000*/ 	.byte	0x5f, 0x5f, 0x43, 0x55, 0x44, 0x41, 0x5f, 0x46, 0x54, 0x5a, 0x00
	.type		_$_str_$_2,@object
	.size		_$_str_$_2,(.L_1 - _$_str_$_2)
_$_str_$_2:
        /*000b*/ 	.byte	0x5f, 0x5f, 0x43, 0x55, 0x44, 0x41, 0x5f, 0x50, 0x52, 0x45, 0x43, 0x5f, 0x53, 0x51, 0x52, 0x54
        /*001b*/ 	.byte	0x00
.L_1:


//--------------------- .nv.shared.triton_poi_fused__native_batch_norm_legit_no_training_relu_8 --------------------------
	.section	.nv.shared.triton_poi_fused__native_batch_norm_legit_no_training_relu_8,"aw",@nobits
	.sectionflags	@""
	.align	16
	.zero		1024


//--------------------- .nv.constant0.triton_poi_fused__native_batch_norm_legit_no_training_relu_8 --------------------------
	.section	.nv.constant0.triton_poi_fused__native_batch_norm_legit_no_training_relu_8,"a",@progbits
	.sectionflags	@""
	.align	4
.nv.constant0.triton_poi_fused__native_batch_norm_legit_no_training_relu_8:
	.zero		584
